//
// Generated by NVIDIA NVVM Compiler
//
// Compiler Build ID: CL-36424714
// Cuda compilation tools, release 13.0, V13.0.88
// Based on NVVM 20.0.0
//

.version 9.0
.target sm_100
.address_size 64

	// .globl	_Z12helloFromGPUv
.extern .func  (.param .b32 func_retval0) vprintf
(
	.param .b64 vprintf_param_0,
	.param .b64 vprintf_param_1
)
;
.global .align 1 .b8 $str[46] = {72, 111, 108, 97, 32, 77, 117, 110, 100, 111, 32, 100, 101, 115, 100, 101, 32, 101, 108, 32, 107, 101, 114, 110, 101, 108, 32, 100, 101, 32, 67, 85, 68, 65, 33, 32, 72, 105, 108, 111, 58, 32, 37, 100, 10};

.visible .entry _Z12helloFromGPUv()
{
	.local .align 8 .b8 	__local_depot0[8];
	.reg .b64 	%SP;
	.reg .b64 	%SPL;
	.reg .b32 	%r<4>;
	.reg .b64 	%rd<5>;

	mov.u64 	%SPL, __local_depot0;
	cvta.local.u64 	%SP, %SPL;
	add.u64 	%rd1, %SP, 0;
	add.u64 	%rd2, %SPL, 0;
	mov.u32 	%r1, %tid.x;
	st.local.u32 	[%rd2], %r1;
	mov.u64 	%rd3, $str;
	cvta.global.u64 	%rd4, %rd3;
	{ // callseq 0, 0
	.param .b64 param0;
	st.param.b64 	[param0], %rd4;
	.param .b64 param1;
	st.param.b64 	[param1], %rd1;
	.param .b32 retval0;
	call.uni (retval0), 
	vprintf, 
	(
	param0, 
	param1
	);
	ld.param.b32 	%r2, [retval0];
	} // callseq 0
	ret;

}


// ===== COMPILED SASS (sm_100) =====

	.target	sm_100

	.elftype	@"ET_EXEC"


//--------------------- .note.nv.tkinfo           --------------------------
	.section	.note.nv.tkinfo,"",@"SHT_NOTE"
	.sectionflags	@"SHF_NOTE_NV_TKINFO"
	.tkinfo
        /*0018*/ 	.word	0x00000002
        /*0030*/ 	.string	""
        /*0030*/ 	.string	"ptxas"
        /*0030*/ 	.string	"Cuda compilation tools, release 13.0, V13.0.88"
        /*0030*/ 	.string	"Build cuda_13.0.r13.0/compiler.36424714_0"
        /*0030*/ 	.string	"-arch sm_100 -m 64 "



//--------------------- .note.nv.cuinfo           --------------------------
	.section	.note.nv.cuinfo,"",@"SHT_NOTE"
	.sectionflags	@"SHF_NOTE_NV_CUINFO"
        /*0018*/ 	.short	0x0002
        /*001a*/ 	.short	0x0064
        /*001c*/ 	.short	0x0082
	.zero		2


//--------------------- .nv.info                  --------------------------
	.section	.nv.info,"",@"SHT_CUDA_INFO"
	.align	4


	//----- nvinfo : EIATTR_REGCOUNT
	.align		4
        /*0000*/ 	.byte	0x04, 0x2f
        /*0002*/ 	.short	(.L_2 - .L_1)
	.align		4
.L_1:
        /*0004*/ 	.word	index@(_Z12helloFromGPUv)
        /*0008*/ 	.word	0x00000018


	//----- nvinfo : EIATTR_FRAME_SIZE
	.align		4
.L_2:
        /*000c*/ 	.byte	0x04, 0x11
        /*000e*/ 	.short	(.L_4 - .L_3)
	.align		4
.L_3:
        /*0010*/ 	.word	index@(_Z12helloFromGPUv)
        /*0014*/ 	.word	0x00000008


	//----- nvinfo : EIATTR_MIN_STACK_SIZE
	.align		4
.L_4:
        /*0018*/ 	.byte	0x04, 0x12
        /*001a*/ 	.short	(.L_6 - .L_5)
	.align		4
.L_5:
        /*001c*/ 	.word	index@(_Z12helloFromGPUv)
        /*0020*/ 	.word	0x00000008
.L_6:


//--------------------- .nv.compat                --------------------------
	.section	.nv.compat,"",@"SHT_CUDA_COMPAT_INFO"
	.align	4
        /*0000*/ 	.byte	0x02, 0x09, 0x00, 0x00, 0x02, 0x02, 0x01, 0x00, 0x02, 0x05, 0x05, 0x00, 0x03, 0x07, 0x01, 0x01
        /*0010*/ 	.byte	0x02, 0x03, 0x00, 0x00, 0x02, 0x06, 0x01, 0x00, 0x04, 0x0b, 0x08, 0x00, 0x09, 0x00, 0x00, 0x00
        /*0020*/ 	.byte	0x00, 0x00, 0x00, 0x00


//--------------------- .nv.info._Z12helloFromGPUv --------------------------
	.section	.nv.info._Z12helloFromGPUv,"",@"SHT_CUDA_INFO"
	.sectionflags	@""
	.align	4


	//----- nvinfo : EIATTR_CUDA_API_VERSION
	.align		4
        /*0000*/ 	.byte	0x04, 0x37
        /*0002*/ 	.short	(.L_8 - .L_7)
.L_7:
        /*0004*/ 	.word	0x00000082


	//----- nvinfo : EIATTR_SPARSE_MMA_MASK
	.align		4
.L_8:
        /*0008*/ 	.byte	0x03, 0x50
        /*000a*/ 	.short	0x0000


	//----- nvinfo : EIATTR_MAXREG_COUNT
	.align		4
        /*000c*/ 	.byte	0x03, 0x1b
        /*000e*/ 	.short	0x00ff


	//----- nvinfo : EIATTR_EXTERNS
	.align		4
        /*0010*/ 	.byte	0x04, 0x0f
        /*0012*/ 	.short	(.L_10 - .L_9)


	//   ....[0]....
	.align		4
.L_9:
        /*0014*/ 	.word	index@(vprintf)


	//----- nvinfo : EIATTR_MERCURY_ISA_VERSION
	.align		4
.L_10:
        /*0018*/ 	.byte	0x03, 0x5f
        /*001a*/ 	.short	0x0101


	//----- nvinfo : EIATTR_VRC_CTA_INIT_COUNT
	.align		4
        /*001c*/ 	.byte	0x02, 0x4a
	.zero		1
	.zero		1


	//----- nvinfo : EIATTR_SYSCALL_OFFSETS
	.align		4
        /*0020*/ 	.byte	0x04, 0x46
        /*0022*/ 	.short	(.L_12 - .L_11)


	//   ....[0]....
.L_11:
        /*0024*/ 	.word	0x000000e0


	//----- nvinfo : EIATTR_EXIT_INSTR_OFFSETS
	.align		4
.L_12:
        /*0028*/ 	.byte	0x04, 0x1c
        /*002a*/ 	.short	(.L_14 - .L_13)


	//   ....[0]....
.L_13:
        /*002c*/ 	.word	0x000000f0


	//----- nvinfo : EIATTR_SW_WAR
	.align		4
.L_14:
        /*0030*/ 	.byte	0x04, 0x36
        /*0032*/ 	.short	(.L_16 - .L_15)
.L_15:
        /*0034*/ 	.word	0x00000008
.L_16:


//--------------------- .nv.callgraph             --------------------------
	.section	.nv.callgraph,"",@"SHT_CUDA_CALLGRAPH"
	.align	4
	.sectionentsize	8
	.align		4
        /*0000*/ 	.word	0x00000000
	.align		4
        /*0004*/ 	.word	0xffffffff
	.align		4
        /*0008*/ 	.word	index@(_Z12helloFromGPUv)
	.align		4
        /*000c*/ 	.word	index@(vprintf)
	.align		4
        /*0010*/ 	.word	0x00000000
	.align		4
        /*0014*/ 	.word	0xfffffffe
	.align		4
        /*0018*/ 	.word	0x00000000
	.align		4
        /*001c*/ 	.word	0xfffffffd
	.align		4
        /*0020*/ 	.word	0x00000000
	.align		4
        /*0024*/ 	.word	0xfffffffc


//--------------------- .nv.constant4             --------------------------
	.section	.nv.constant4,"a",@progbits
	.align	8
	.align		8
.nv.constant4:
        /*0000*/ 	.dword	vprintf
	.align		8
        /*0008*/ 	.dword	$str


//--------------------- .text._Z12helloFromGPUv   --------------------------
	.section	.text._Z12helloFromGPUv,"ax",@progbits
	.align	128
        .global         _Z12helloFromGPUv
        .type           _Z12helloFromGPUv,@function
        .size           _Z12helloFromGPUv,(.L_x_2 - _Z12helloFromGPUv)
        .other          _Z12helloFromGPUv,@"STO_CUDA_ENTRY STV_DEFAULT"
_Z12helloFromGPUv:
.text._Z12helloFromGPUv:
[----:B------:R-:W0:Y:S01]  /*0000*/  LDC R1, c[0x0][0x37c] ;  /* 0x0000df00ff017b82 */ /* 0x000e220000000800 */
[----:B------:R-:W1:Y:S01]  /*0010*/  S2R R8, SR_TID.X ;  /* 0x0000000000087919 */ /* 0x000e620000002100 */
[----:B0-----:R-:W-:Y:S01]  /*0020*/  VIADD R1, R1, 0xfffffff8 ;  /* 0xfffffff801017836 */ /* 0x001fe20000000000 */
[----:B------:R-:W-:Y:S01]  /*0030*/  MOV R0, 0x0 ;  /* 0x0000000000007802 */ /* 0x000fe20000000f00 */
[----:B------:R-:W0:Y:S04]  /*0040*/  LDCU UR4, c[0x0][0x2f8] ;  /* 0x00005f00ff0477ac */ /* 0x000e280008000800 */
[----:B------:R2:W3:Y:S01]  /*0050*/  LDC.64 R2, c[0x4][R0] ;  /* 0x0100000000027b82 */ /* 0x0004e20000000a00 */
[----:B------:R-:W4:Y:S01]  /*0060*/  LDCU.64 UR6, c[0x4][0x8] ;  /* 0x01000100ff0677ac */ /* 0x000f220008000a00 */
[----:B------:R-:W5:Y:S01]  /*0070*/  LDCU UR5, c[0x0][0x2fc] ;  /* 0x00005f80ff0577ac */ /* 0x000f620008000800 */
[----:B0-----:R-:W-:Y:S01]  /*0080*/  IADD3 R6, P0, PT, R1, UR4, RZ ;  /* 0x0000000401067c10 */ /* 0x001fe2000ff1e0ff */
[----:B----4-:R-:W-:Y:S01]  /*0090*/  IMAD.U32 R4, RZ, RZ, UR6 ;  /* 0x00000006ff047e24 */ /* 0x010fe2000f8e00ff */
[----:B------:R-:W-:-:S03]  /*00a0*/  MOV R5, UR7 ;  /* 0x0000000700057c02 */ /* 0x000fc60008000f00 */
[----:B-----5:R-:W-:Y:S01]  /*00b0*/  IMAD.X R7, RZ, RZ, UR5, P0 ;  /* 0x00000005ff077e24 */ /* 0x020fe200080e06ff */
[----:B-1----:R2:W-:Y:S07]  /*00c0*/  STL [R1], R8 ;  /* 0x0000000801007387 */ /* 0x0025ee0000100800 */
[----:B------:R-:W-:-:S07]  /*00d0*/  LEPC R20, `(.L_x_0) ;  /* 0x000000001014794e */ /* 0x000fce0000000000 */
[----:B--23--:R-:W-:Y:S05]  /*00e0*/  CALL.ABS.NOINC R2 ;  /* 0x0000000002007343 */ /* 0x00cfea0003c00000 */
.L_x_0:
[----:B------:R-:W-:Y:S05]  /*00f0*/  EXIT ;  /* 0x000000000000794d */ /* 0x000fea0003800000 */
.L_x_1:
[----:B------:R-:W-:-:S00]  /*0100*/  BRA `(.L_x_1) ;  /* 0xfffffffc00fc7947 */ /* 0x000fc0000383ffff */
[----:B------:R-:W-:-:S00]  /*0110*/  NOP ;  /* 0x0000000000007918 */ /* 0x000fc00000000000 */
        /* <DEDUP_REMOVED lines=14> */
.L_x_2:


//--------------------- .nv.global.init           --------------------------
	.section	.nv.global.init,"aw",@progbits
.nv.global.init:
	.type		$str,@object
	.size		$str,(.L_0 - $str)
$str:
        /*0000*/ 	.byte	0x48, 0x6f, 0x6c, 0x61, 0x20, 0x4d, 0x75, 0x6e, 0x64, 0x6f, 0x20, 0x64, 0x65, 0x73, 0x64, 0x65
        /*0010*/ 	.byte	0x20, 0x65, 0x6c, 0x20, 0x6b, 0x65, 0x72, 0x6e, 0x65, 0x6c, 0x20, 0x64, 0x65, 0x20, 0x43, 0x55
        /*0020*/ 	.byte	0x44, 0x41, 0x21, 0x20, 0x48, 0x69, 0x6c, 0x6f, 0x3a, 0x20, 0x25, 0x64, 0x0a, 0x00
.L_0:


//--------------------- .nv.shared.reserved.0     --------------------------
	.section	.nv.shared.reserved.0,"aw",@nobits
	.weak		__nv_reservedSMEM_offset_0_alias
	.size		__nv_reservedSMEM_offset_0_alias, 0, 64
	.other		__nv_reservedSMEM_offset_0_alias,@"STO_CUDA_RESERVED_SHARED STV_DEFAULT"
__nv_reservedSMEM_offset_0_alias:
	.zero		0
	.zero		64


//--------------------- .nv.constant0._Z12helloFromGPUv --------------------------
	.section	.nv.constant0._Z12helloFromGPUv,"a",@progbits
	.sectionflags	@""
	.align	4
.nv.constant0._Z12helloFromGPUv:
	.zero		896


//--------------------- SYMBOLS --------------------------

	.type		.nv.reservedSmem.offset0,@object
	.size		.nv.reservedSmem.offset0,0x4
	.type		vprintf,@function
